//
// Generated by NVIDIA NVVM Compiler
//
// Compiler Build ID: CL-36424714
// Cuda compilation tools, release 13.0, V13.0.88
// Based on NVVM 20.0.0
//

.version 9.0
.target sm_100
.address_size 64

	// .globl	_Z17private_histogramPciPi
// _ZZ17private_histogramPciPiE6hist_s has been demoted

.visible .entry _Z17private_histogramPciPi(
	.param .u64 .ptr .align 1 _Z17private_histogramPciPi_param_0,
	.param .u32 _Z17private_histogramPciPi_param_1,
	.param .u64 .ptr .align 1 _Z17private_histogramPciPi_param_2
)
{
	.reg .pred 	%p<9>;
	.reg .b16 	%rs<4>;
	.reg .b32 	%r<34>;
	.reg .b64 	%rd<13>;
	// demoted variable
	.shared .align 4 .b8 _ZZ17private_histogramPciPiE6hist_s[28];
	ld.param.u64 	%rd5, [_Z17private_histogramPciPi_param_0];
	ld.param.u32 	%r18, [_Z17private_histogramPciPi_param_1];
	ld.param.u64 	%rd6, [_Z17private_histogramPciPi_param_2];
	mov.u32 	%r33, %tid.x;
	mov.u32 	%r2, %ctaid.x;
	mov.u32 	%r3, %ntid.x;
	mad.lo.s32 	%r4, %r2, %r3, %r33;
	setp.gt.u32 	%p1, %r33, 6;
	@%p1 bra 	$L__BB0_3;
	shl.b32 	%r19, %r33, 2;
	mov.u32 	%r20, _ZZ17private_histogramPciPiE6hist_s;
	add.s32 	%r30, %r20, %r19;
	shl.b32 	%r6, %r3, 2;
	mov.u32 	%r31, %r33;
$L__BB0_2:
	mov.b32 	%r21, 0;
	st.shared.u32 	[%r30], %r21;
	add.s32 	%r31, %r31, %r3;
	add.s32 	%r30, %r30, %r6;
	setp.lt.u32 	%p2, %r31, 7;
	@%p2 bra 	$L__BB0_2;
$L__BB0_3:
	bar.sync 	0;
	setp.ge.s32 	%p3, %r4, %r18;
	@%p3 bra 	$L__BB0_6;
	cvt.s64.s32 	%rd7, %r4;
	cvta.to.global.u64 	%rd8, %rd5;
	add.s64 	%rd9, %rd8, %rd7;
	ld.global.u8 	%rs2, [%rd9];
	add.s16 	%rs1, %rs2, -97;
	and.b16  	%rs3, %rs1, 255;
	setp.gt.u16 	%p4, %rs3, 25;
	@%p4 bra 	$L__BB0_6;
	cvt.u32.u16 	%r22, %rs1;
	and.b32  	%r23, %r22, 252;
	mov.u32 	%r24, _ZZ17private_histogramPciPiE6hist_s;
	add.s32 	%r25, %r24, %r23;
	atom.shared.add.u32 	%r26, [%r25], 1;
$L__BB0_6:
	setp.eq.s32 	%p5, %r2, 0;
	@%p5 bra 	$L__BB0_12;
	setp.gt.u32 	%p6, %r33, 6;
	bar.sync 	0;
	@%p6 bra 	$L__BB0_12;
	mul.wide.u32 	%rd10, %r33, 4;
	cvta.to.global.u64 	%rd11, %rd6;
	add.s64 	%rd12, %rd11, %rd10;
	mul.wide.u32 	%rd2, %r3, 4;
	shl.b32 	%r27, %r33, 2;
	mov.u32 	%r28, _ZZ17private_histogramPciPiE6hist_s;
	add.s32 	%r32, %r28, %r27;
	shl.b32 	%r12, %r3, 2;
$L__BB0_9:
	ld.shared.u32 	%r15, [%r32];
	setp.lt.s32 	%p7, %r15, 1;
	@%p7 bra 	$L__BB0_11;
	atom.global.add.u32 	%r29, [%rd12], %r15;
$L__BB0_11:
	add.s32 	%r33, %r33, %r3;
	add.s64 	%rd12, %rd12, %rd2;
	add.s32 	%r32, %r32, %r12;
	setp.lt.u32 	%p8, %r33, 7;
	@%p8 bra 	$L__BB0_9;
$L__BB0_12:
	ret;

}


// ===== COMPILED SASS (sm_100) =====

	.target	sm_100

	.elftype	@"ET_EXEC"


//--------------------- .note.nv.tkinfo           --------------------------
	.section	.note.nv.tkinfo,"",@"SHT_NOTE"
	.sectionflags	@"SHF_NOTE_NV_TKINFO"
	.tkinfo
        /*0018*/ 	.word	0x00000002
        /*0030*/ 	.string	""
        /*0030*/ 	.string	"ptxas"
        /*0030*/ 	.string	"Cuda compilation tools, release 13.0, V13.0.88"
        /*0030*/ 	.string	"Build cuda_13.0.r13.0/compiler.36424714_0"
        /*0030*/ 	.string	"-arch sm_100 -m 64 "



//--------------------- .note.nv.cuinfo           --------------------------
	.section	.note.nv.cuinfo,"",@"SHT_NOTE"
	.sectionflags	@"SHF_NOTE_NV_CUINFO"
        /*0018*/ 	.short	0x0002
        /*001a*/ 	.short	0x0064
        /*001c*/ 	.short	0x0082
	.zero		2


//--------------------- .nv.info                  --------------------------
	.section	.nv.info,"",@"SHT_CUDA_INFO"
	.align	4


	//----- nvinfo : EIATTR_REGCOUNT
	.align		4
        /*0000*/ 	.byte	0x04, 0x2f
        /*0002*/ 	.short	(.L_1 - .L_0)
	.align		4
.L_0:
        /*0004*/ 	.word	index@(_Z17private_histogramPciPi)
        /*0008*/ 	.word	0x0000000c


	//----- nvinfo : EIATTR_FRAME_SIZE
	.align		4
.L_1:
        /*000c*/ 	.byte	0x04, 0x11
        /*000e*/ 	.short	(.L_3 - .L_2)
	.align		4
.L_2:
        /*0010*/ 	.word	index@(_Z17private_histogramPciPi)
        /*0014*/ 	.word	0x00000000


	//----- nvinfo : EIATTR_MIN_STACK_SIZE
	.align		4
.L_3:
        /*0018*/ 	.byte	0x04, 0x12
        /*001a*/ 	.short	(.L_5 - .L_4)
	.align		4
.L_4:
        /*001c*/ 	.word	index@(_Z17private_histogramPciPi)
        /*0020*/ 	.word	0x00000000
.L_5:


//--------------------- .nv.compat                --------------------------
	.section	.nv.compat,"",@"SHT_CUDA_COMPAT_INFO"
	.align	4
        /*0000*/ 	.byte	0x02, 0x09, 0x00, 0x00, 0x02, 0x02, 0x01, 0x00, 0x02, 0x05, 0x05, 0x00, 0x03, 0x07, 0x01, 0x01
        /*0010*/ 	.byte	0x02, 0x03, 0x00, 0x00, 0x02, 0x06, 0x01, 0x00, 0x04, 0x0b, 0x08, 0x00, 0x09, 0x00, 0x00, 0x00
        /*0020*/ 	.byte	0x00, 0x00, 0x00, 0x00


//--------------------- .nv.info._Z17private_histogramPciPi --------------------------
	.section	.nv.info._Z17private_histogramPciPi,"",@"SHT_CUDA_INFO"
	.sectionflags	@""
	.align	4


	//----- nvinfo : EIATTR_CUDA_API_VERSION
	.align		4
        /*0000*/ 	.byte	0x04, 0x37
        /*0002*/ 	.short	(.L_7 - .L_6)
.L_6:
        /*0004*/ 	.word	0x00000082


	//----- nvinfo : EIATTR_KPARAM_INFO
	.align		4
.L_7:
        /*0008*/ 	.byte	0x04, 0x17
        /*000a*/ 	.short	(.L_9 - .L_8)
.L_8:
        /*000c*/ 	.word	0x00000000
        /*0010*/ 	.short	0x0002
        /*0012*/ 	.short	0x0010
        /*0014*/ 	.byte	0x00, 0xf5, 0x21, 0x00


	//----- nvinfo : EIATTR_KPARAM_INFO
	.align		4
.L_9:
        /*0018*/ 	.byte	0x04, 0x17
        /*001a*/ 	.short	(.L_11 - .L_10)
.L_10:
        /*001c*/ 	.word	0x00000000
        /*0020*/ 	.short	0x0001
        /*0022*/ 	.short	0x0008
        /*0024*/ 	.byte	0x00, 0xf0, 0x11, 0x00


	//----- nvinfo : EIATTR_KPARAM_INFO
	.align		4
.L_11:
        /*0028*/ 	.byte	0x04, 0x17
        /*002a*/ 	.short	(.L_13 - .L_12)
.L_12:
        /*002c*/ 	.word	0x00000000
        /*0030*/ 	.short	0x0000
        /*0032*/ 	.short	0x0000
        /*0034*/ 	.byte	0x00, 0xf5, 0x21, 0x00


	//----- nvinfo : EIATTR_SPARSE_MMA_MASK
	.align		4
.L_13:
        /*0038*/ 	.byte	0x03, 0x50
        /*003a*/ 	.short	0x0000


	//----- nvinfo : EIATTR_MAXREG_COUNT
	.align		4
        /*003c*/ 	.byte	0x03, 0x1b
        /*003e*/ 	.short	0x00ff


	//----- nvinfo : EIATTR_NUM_BARRIERS
	.align		4
        /*0040*/ 	.byte	0x02, 0x4c
        /*0042*/ 	.byte	0x01
	.zero		1


	//----- nvinfo : EIATTR_MERCURY_ISA_VERSION
	.align		4
        /*0044*/ 	.byte	0x03, 0x5f
        /*0046*/ 	.short	0x0101


	//----- nvinfo : EIATTR_VRC_CTA_INIT_COUNT
	.align		4
        /*0048*/ 	.byte	0x02, 0x4a
	.zero		1
	.zero		1


	//----- nvinfo : EIATTR_EXIT_INSTR_OFFSETS
	.align		4
        /*004c*/ 	.byte	0x04, 0x1c
        /*004e*/ 	.short	(.L_15 - .L_14)


	//   ....[0]....
.L_14:
        /*0050*/ 	.word	0x00000280


	//   ....[1]....
        /*0054*/ 	.word	0x000002b0


	//   ....[2]....
        /*0058*/ 	.word	0x000003d0


	//----- nvinfo : EIATTR_CRS_STACK_SIZE
	.align		4
.L_15:
        /*005c*/ 	.byte	0x04, 0x1e
        /*005e*/ 	.short	(.L_17 - .L_16)
.L_16:
        /*0060*/ 	.word	0x00000000


	//----- nvinfo : EIATTR_CBANK_PARAM_SIZE
	.align		4
.L_17:
        /*0064*/ 	.byte	0x03, 0x19
        /*0066*/ 	.short	0x0018


	//----- nvinfo : EIATTR_PARAM_CBANK
	.align		4
        /*0068*/ 	.byte	0x04, 0x0a
        /*006a*/ 	.short	(.L_19 - .L_18)
	.align		4
.L_18:
        /*006c*/ 	.word	index@(.nv.constant0._Z17private_histogramPciPi)
        /*0070*/ 	.short	0x0380
        /*0072*/ 	.short	0x0018


	//----- nvinfo : EIATTR_SW_WAR
	.align		4
.L_19:
        /*0074*/ 	.byte	0x04, 0x36
        /*0076*/ 	.short	(.L_21 - .L_20)
.L_20:
        /*0078*/ 	.word	0x00000008
.L_21:


//--------------------- .nv.callgraph             --------------------------
	.section	.nv.callgraph,"",@"SHT_CUDA_CALLGRAPH"
	.align	4
	.sectionentsize	8
	.align		4
        /*0000*/ 	.word	0x00000000
	.align		4
        /*0004*/ 	.word	0xffffffff
	.align		4
        /*0008*/ 	.word	0x00000000
	.align		4
        /*000c*/ 	.word	0xfffffffe
	.align		4
        /*0010*/ 	.word	0x00000000
	.align		4
        /*0014*/ 	.word	0xfffffffd
	.align		4
        /*0018*/ 	.word	0x00000000
	.align		4
        /*001c*/ 	.word	0xfffffffc


//--------------------- .text._Z17private_histogramPciPi --------------------------
	.section	.text._Z17private_histogramPciPi,"ax",@progbits
	.align	128
        .global         _Z17private_histogramPciPi
        .type           _Z17private_histogramPciPi,@function
        .size           _Z17private_histogramPciPi,(.L_x_9 - _Z17private_histogramPciPi)
        .other          _Z17private_histogramPciPi,@"STO_CUDA_ENTRY STV_DEFAULT"
_Z17private_histogramPciPi:
.text._Z17private_histogramPciPi:
[----:B------:R-:W-:Y:S01]  /*0000*/  LDC R1, c[0x0][0x37c] ;  /* 0x0000df00ff017b82 */ /* 0x000fe20000000800 */
[----:B------:R-:W0:Y:S07]  /*0010*/  S2R R5, SR_TID.X ;  /* 0x0000000000057919 */ /* 0x000e2e0000002100 */
[----:B------:R-:W1:Y:S01]  /*0020*/  LDC R7, c[0x0][0x360] ;  /* 0x0000d800ff077b82 */ /* 0x000e620000000800 */
[----:B------:R-:W-:Y:S07]  /*0030*/  BSSY.RECONVERGENT B0, `(.L_x_0) ;  /* 0x000000e000007945 */ /* 0x000fee0003800200 */
[----:B------:R-:W2:Y:S01]  /*0040*/  S2UR UR6, SR_CTAID.X ;  /* 0x00000000000679c3 */ /* 0x000ea20000002500 */
[----:B0-----:R-:W-:-:S13]  /*0050*/  ISETP.GT.U32.AND P0, PT, R5, 0x6, PT ;  /* 0x000000060500780c */ /* 0x001fda0003f04070 */
[----:B--2---:R-:W-:Y:S05]  /*0060*/  @P0 BRA `(.L_x_1) ;  /* 0x0000000000280947 */ /* 0x004fea0003800000 */
[----:B------:R-:W0:Y:S01]  /*0070*/  S2UR UR5, SR_CgaCtaId ;  /* 0x00000000000579c3 */ /* 0x000e220000008800 */
[----:B------:R-:W-:Y:S01]  /*0080*/  UMOV UR4, 0x400 ;  /* 0x0000040000047882 */ /* 0x000fe20000000000 */
[----:B------:R-:W-:Y:S01]  /*0090*/  IMAD.MOV.U32 R2, RZ, RZ, R5 ;  /* 0x000000ffff027224 */ /* 0x000fe200078e0005 */
[----:B0-----:R-:W-:-:S06]  /*00a0*/  ULEA UR4, UR5, UR4, 0x18 ;  /* 0x0000000405047291 */ /* 0x001fcc000f8ec0ff */
[----:B------:R-:W-:-:S07]  /*00b0*/  LEA R0, R5, UR4, 0x2 ;  /* 0x0000000405007c11 */ /* 0x000fce000f8e10ff */
.L_x_2:
[C---:B-1----:R-:W-:Y:S01]  /*00c0*/  IMAD.IADD R2, R7.reuse, 0x1, R2 ;  /* 0x0000000107027824 */ /* 0x042fe200078e0202 */
[----:B------:R0:W-:Y:S04]  /*00d0*/  STS [R0], RZ ;  /* 0x000000ff00007388 */ /* 0x0001e80000000800 */
[----:B------:R-:W-:Y:S01]  /*00e0*/  ISETP.GE.U32.AND P0, PT, R2, 0x7, PT ;  /* 0x000000070200780c */ /* 0x000fe20003f06070 */
[----:B0-----:R-:W-:-:S12]  /*00f0*/  IMAD R0, R7, 0x4, R0 ;  /* 0x0000000407007824 */ /* 0x001fd800078e0200 */
[----:B------:R-:W-:Y:S05]  /*0100*/  @!P0 BRA `(.L_x_2) ;  /* 0xfffffffc00ec8947 */ /* 0x000fea000383ffff */
.L_x_1:
[----:B------:R-:W-:Y:S05]  /*0110*/  BSYNC.RECONVERGENT B0 ;  /* 0x0000000000007941 */ /* 0x000fea0003800200 */
.L_x_0:
[----:B------:R-:W0:Y:S01]  /*0120*/  LDCU UR4, c[0x0][0x388] ;  /* 0x00007100ff0477ac */ /* 0x000e220008000800 */
[----:B-1----:R-:W-:Y:S01]  /*0130*/  IMAD R0, R7, UR6, R5 ;  /* 0x0000000607007c24 */ /* 0x002fe2000f8e0205 */
[----:B------:R-:W-:Y:S01]  /*0140*/  BSSY.RECONVERGENT B0, `(.L_x_3) ;  /* 0x0000013000007945 */ /* 0x000fe20003800200 */
[----:B------:R-:W-:Y:S01]  /*0150*/  BAR.SYNC.DEFER_BLOCKING 0x0 ;  /* 0x0000000000007b1d */ /* 0x000fe20000010000 */
[----:B------:R-:W-:-:S05]  /*0160*/  ISETP.NE.AND P0, PT, RZ, UR6, PT ;  /* 0x00000006ff007c0c */ /* 0x000fca000bf05270 */
[----:B------:R-:W1:Y:S01]  /*0170*/  LDCU.64 UR8, c[0x0][0x358] ;  /* 0x00006b00ff0877ac */ /* 0x000e620008000a00 */
[----:B0-----:R-:W-:-:S13]  /*0180*/  ISETP.GE.AND P1, PT, R0, UR4, PT ;  /* 0x0000000400007c0c */ /* 0x001fda000bf26270 */
[----:B-1----:R-:W-:Y:S05]  /*0190*/  @P1 BRA `(.L_x_4) ;  /* 0x0000000000341947 */ /* 0x002fea0003800000 */
[----:B------:R-:W0:Y:S02]  /*01a0*/  LDCU.64 UR4, c[0x0][0x380] ;  /* 0x00007000ff0477ac */ /* 0x000e240008000a00 */
[----:B0-----:R-:W-:-:S04]  /*01b0*/  IADD3 R2, P1, PT, R0, UR4, RZ ;  /* 0x0000000400027c10 */ /* 0x001fc8000ff3e0ff */
[----:B------:R-:W-:-:S05]  /*01c0*/  LEA.HI.X.SX32 R3, R0, UR5, 0x1, P1 ;  /* 0x0000000500037c11 */ /* 0x000fca00088f0eff */
[----:B------:R-:W2:Y:S02]  /*01d0*/  LDG.E.U8 R2, desc[UR8][R2.64] ;  /* 0x0000000802027981 */ /* 0x000ea4000c1e1100 */
[----:B--2---:R-:W-:-:S05]  /*01e0*/  VIADD R0, R2, 0xffffff9f ;  /* 0xffffff9f02007836 */ /* 0x004fca0000000000 */
[----:B------:R-:W-:-:S04]  /*01f0*/  LOP3.LUT R4, R0, 0xff, RZ, 0xc0, !PT ;  /* 0x000000ff00047812 */ /* 0x000fc800078ec0ff */
[----:B------:R-:W-:-:S13]  /*0200*/  ISETP.GT.U32.AND P1, PT, R4, 0x19, PT ;  /* 0x000000190400780c */ /* 0x000fda0003f24070 */
[----:B------:R-:W-:Y:S05]  /*0210*/  @P1 BRA `(.L_x_4) ;  /* 0x0000000000141947 */ /* 0x000fea0003800000 */
[----:B------:R-:W0:Y:S01]  /*0220*/  S2UR UR5, SR_CgaCtaId ;  /* 0x00000000000579c3 */ /* 0x000e220000008800 */
[----:B------:R-:W-:Y:S01]  /*0230*/  UMOV UR4, 0x400 ;  /* 0x0000040000047882 */ /* 0x000fe20000000000 */
[----:B------:R-:W-:Y:S01]  /*0240*/  LOP3.LUT R0, R0, 0xfc, RZ, 0xc0, !PT ;  /* 0x000000fc00007812 */ /* 0x000fe200078ec0ff */
[----:B0-----:R-:W-:-:S09]  /*0250*/  ULEA UR4, UR5, UR4, 0x18 ;  /* 0x0000000405047291 */ /* 0x001fd2000f8ec0ff */
[----:B------:R0:W-:Y:S03]  /*0260*/  ATOMS.POPC.INC.32 RZ, [R0+UR4] ;  /* 0x0000000000ff7f8c */ /* 0x0001e6000d800004 */
.L_x_4:
[----:B------:R-:W-:Y:S05]  /*0270*/  BSYNC.RECONVERGENT B0 ;  /* 0x0000000000007941 */ /* 0x000fea0003800200 */
.L_x_3:
[----:B------:R-:W-:Y:S05]  /*0280*/  @!P0 EXIT ;  /* 0x000000000000894d */ /* 0x000fea0003800000 */
[----:B------:R-:W-:Y:S01]  /*0290*/  BAR.SYNC.DEFER_BLOCKING 0x0 ;  /* 0x0000000000007b1d */ /* 0x000fe20000010000 */
[----:B------:R-:W-:-:S13]  /*02a0*/  ISETP.GT.U32.AND P0, PT, R5, 0x6, PT ;  /* 0x000000060500780c */ /* 0x000fda0003f04070 */
[----:B------:R-:W-:Y:S05]  /*02b0*/  @P0 EXIT ;  /* 0x000000000000094d */ /* 0x000fea0003800000 */
[----:B------:R-:W1:Y:S01]  /*02c0*/  S2UR UR5, SR_CgaCtaId ;  /* 0x00000000000579c3 */ /* 0x000e620000008800 */
[----:B------:R-:W-:-:S07]  /*02d0*/  UMOV UR4, 0x400 ;  /* 0x0000040000047882 */ /* 0x000fce0000000000 */
[----:B------:R-:W2:Y:S01]  /*02e0*/  LDC.64 R2, c[0x0][0x390] ;  /* 0x0000e400ff027b82 */ /* 0x000ea20000000a00 */
[----:B-1----:R-:W-:-:S06]  /*02f0*/  ULEA UR4, UR5, UR4, 0x18 ;  /* 0x0000000405047291 */ /* 0x002fcc000f8ec0ff */
[C---:B0-----:R-:W-:Y:S01]  /*0300*/  LEA R0, R5.reuse, UR4, 0x2 ;  /* 0x0000000405007c11 */ /* 0x041fe2000f8e10ff */
[----:B--2---:R-:W-:-:S07]  /*0310*/  IMAD.WIDE.U32 R2, R5, 0x4, R2 ;  /* 0x0000000405027825 */ /* 0x004fce00078e0002 */
.L_x_7:
[----:B------:R-:W0:Y:S01]  /*0320*/  LDS R9, [R0] ;  /* 0x0000000000097984 */ /* 0x000e220000000800 */
[----:B------:R-:W-:Y:S01]  /*0330*/  IMAD.IADD R5, R7, 0x1, R5 ;  /* 0x0000000107057824 */ /* 0x000fe200078e0205 */
[----:B------:R-:W-:Y:S04]  /*0340*/  BSSY.RECONVERGENT B0, `(.L_x_5) ;  /* 0x0000005000007945 */ /* 0x000fe80003800200 */
[----:B------:R-:W-:Y:S02]  /*0350*/  ISETP.GE.U32.AND P1, PT, R5, 0x7, PT ;  /* 0x000000070500780c */ /* 0x000fe40003f26070 */
[----:B0-----:R-:W-:-:S13]  /*0360*/  ISETP.GE.AND P0, PT, R9, 0x1, PT ;  /* 0x000000010900780c */ /* 0x001fda0003f06270 */
[----:B------:R-:W-:Y:S05]  /*0370*/  @!P0 BRA `(.L_x_6) ;  /* 0x0000000000048947 */ /* 0x000fea0003800000 */
[----:B------:R0:W-:Y:S02]  /*0380*/  REDG.E.ADD.STRONG.GPU desc[UR8][R2.64], R9 ;  /* 0x000000090200798e */ /* 0x0001e4000c12e108 */
.L_x_6:
[----:B------:R-:W-:Y:S05]  /*0390*/  BSYNC.RECONVERGENT B0 ;  /* 0x0000000000007941 */ /* 0x000fea0003800200 */
.L_x_5:
[C---:B------:R-:W-:Y:S02]  /*03a0*/  IMAD R0, R7.reuse, 0x4, R0 ;  /* 0x0000000407007824 */ /* 0x040fe400078e0200 */
[----:B0-----:R-:W-:Y:S01]  /*03b0*/  IMAD.WIDE.U32 R2, R7, 0x4, R2 ;  /* 0x0000000407027825 */ /* 0x001fe200078e0002 */
[----:B------:R-:W-:Y:S06]  /*03c0*/  @!P1 BRA `(.L_x_7) ;  /* 0xfffffffc00d49947 */ /* 0x000fec000383ffff */
[----:B------:R-:W-:Y:S05]  /*03d0*/  EXIT ;  /* 0x000000000000794d */ /* 0x000fea0003800000 */
.L_x_8:
[----:B------:R-:W-:-:S00]  /*03e0*/  BRA `(.L_x_8) ;  /* 0xfffffffc00fc7947 */ /* 0x000fc0000383ffff */
[----:B------:R-:W-:-:S00]  /*03f0*/  NOP ;  /* 0x0000000000007918 */ /* 0x000fc00000000000 */
        /* <DEDUP_REMOVED lines=8> */
.L_x_9:


//--------------------- .nv.shared._Z17private_histogramPciPi --------------------------
	.section	.nv.shared._Z17private_histogramPciPi,"aw",@nobits
	.sectionflags	@""
	.align	4
.nv.shared._Z17private_histogramPciPi:
	.zero		1052


//--------------------- .nv.shared.reserved.0     --------------------------
	.section	.nv.shared.reserved.0,"aw",@nobits
	.weak		__nv_reservedSMEM_offset_0_alias
	.size		__nv_reservedSMEM_offset_0_alias, 0, 64
	.other		__nv_reservedSMEM_offset_0_alias,@"STO_CUDA_RESERVED_SHARED STV_DEFAULT"
__nv_reservedSMEM_offset_0_alias:
	.zero		0
	.zero		64


//--------------------- .nv.constant0._Z17private_histogramPciPi --------------------------
	.section	.nv.constant0._Z17private_histogramPciPi,"a",@progbits
	.sectionflags	@""
	.align	4
.nv.constant0._Z17private_histogramPciPi:
	.zero		920


//--------------------- SYMBOLS --------------------------

	.type		.nv.reservedSmem.offset0,@object
	.size		.nv.reservedSmem.offset0,0x4
	.type		.nv.reservedSmem.cap,@object
	.size		.nv.reservedSmem.cap,0x4
